	.headerflags	@"EF_CUDA_TEXMODE_UNIFIED EF_CUDA_64BIT_ADDRESS EF_CUDA_ACCELERATORS EF_CUDA_SM90 EF_CUDA_VIRTUAL_SM(EF_CUDA_SM90)"
	.elftype	@"ET_EXEC"


//--------------------- .nv.info                  --------------------------
	.section	.nv.info,"",@"SHT_CUDA_INFO"
	.align	4


	//----- nvinfo : EIATTR_REGCOUNT
	.align		4
        /*0000*/ 	.byte	0x04, 0x2f
        /*0002*/ 	.short	(.L_3 - .L_2)
	.align		4
.L_2:
        /*0004*/ 	.word	index@(triton_poi_fused__native_batch_norm_legit_no_training_add_convolution_relu_33)
        /*0008*/ 	.word	0x0000002b


	//----- nvinfo : EIATTR_MIN_STACK_SIZE
	.align		4
.L_3:
        /*000c*/ 	.byte	0x04, 0x12
        /*000e*/ 	.short	(.L_5 - .L_4)
	.align		4
.L_4:
        /*0010*/ 	.word	index@(triton_poi_fused__native_batch_norm_legit_no_training_add_convolution_relu_33)
        /*0014*/ 	.word	0x00000000


	//----- nvinfo : EIATTR_FRAME_SIZE
	.align		4
.L_5:
        /*0018*/ 	.byte	0x04, 0x11
        /*001a*/ 	.short	(.L_7 - .L_6)
	.align		4
.L_6:
        /*001c*/ 	.word	index@(triton_poi_fused__native_batch_norm_legit_no_training_add_convolution_relu_33)
        /*0020*/ 	.word	0x00000000


	//----- nvinfo : EIATTR_MIN_STACK_SIZE
	.align		4
.L_7:
        /*0024*/ 	.byte	0x04, 0x12
        /*0026*/ 	.short	(.L_9 - .L_8)
	.align		4
.L_8:
        /*0028*/ 	.word	index@(triton_poi_fused__native_batch_norm_legit_no_training_add_convolution_relu_33)
        /*002c*/ 	.word	0x00000000
.L_9:


//--------------------- .nv.info.triton_poi_fused__native_batch_norm_legit_no_training_add_convolution_relu_33 --------------------------
	.section	.nv.info.triton_poi_fused__native_batch_norm_legit_no_training_add_convolution_relu_33,"",@"SHT_CUDA_INFO"
	.sectionflags	@""
	.align	4


	//----- nvinfo : EIATTR_CUDA_API_VERSION
	.align		4
        /*0000*/ 	.byte	0x04, 0x37
        /*0002*/ 	.short	(.L_11 - .L_10)
.L_10:
        /*0004*/ 	.word	0x0000007c


	//----- nvinfo : EIATTR_KPARAM_INFO
	.align		4
.L_11:
        /*0008*/ 	.byte	0x04, 0x17
        /*000a*/ 	.short	(.L_13 - .L_12)
.L_12:
        /*000c*/ 	.word	0x00000000
        /*0010*/ 	.short	0x000d
        /*0012*/ 	.short	0x0068
        /*0014*/ 	.byte	0x00, 0xf0, 0x11, 0x00


	//----- nvinfo : EIATTR_KPARAM_INFO
	.align		4
.L_13:
        /*0018*/ 	.byte	0x04, 0x17
        /*001a*/ 	.short	(.L_15 - .L_14)
.L_14:
        /*001c*/ 	.word	0x00000000
        /*0020*/ 	.short	0x000c
        /*0022*/ 	.short	0x0060
        /*0024*/ 	.byte	0x00, 0xf4, 0x21, 0x00


	//----- nvinfo : EIATTR_KPARAM_INFO
	.align		4
.L_15:
        /*0028*/ 	.byte	0x04, 0x17
        /*002a*/ 	.short	(.L_17 - .L_16)
.L_16:
        /*002c*/ 	.word	0x00000000
        /*0030*/ 	.short	0x000b
        /*0032*/ 	.short	0x0058
        /*0034*/ 	.byte	0x00, 0xf4, 0x21, 0x00


	//----- nvinfo : EIATTR_KPARAM_INFO
	.align		4
.L_17:
        /*0038*/ 	.byte	0x04, 0x17
        /*003a*/ 	.short	(.L_19 - .L_18)
.L_18:
        /*003c*/ 	.word	0x00000000
        /*0040*/ 	.short	0x000a
        /*0042*/ 	.short	0x0050
        /*0044*/ 	.byte	0x00, 0xf4, 0x21, 0x00


	//----- nvinfo : EIATTR_KPARAM_INFO
	.align		4
.L_19:
        /*0048*/ 	.byte	0x04, 0x17
        /*004a*/ 	.short	(.L_21 - .L_20)
.L_20:
        /*004c*/ 	.word	0x00000000
        /*0050*/ 	.short	0x0009
        /*0052*/ 	.short	0x0048
        /*0054*/ 	.byte	0x00, 0xf4, 0x21, 0x00


	//----- nvinfo : EIATTR_KPARAM_INFO
	.align		4
.L_21:
        /*0058*/ 	.byte	0x04, 0x17
        /*005a*/ 	.short	(.L_23 - .L_22)
.L_22:
        /*005c*/ 	.word	0x00000000
        /*0060*/ 	.short	0x0008
        /*0062*/ 	.short	0x0040
        /*0064*/ 	.byte	0x00, 0xf4, 0x21, 0x00


	//----- nvinfo : EIATTR_KPARAM_INFO
	.align		4
.L_23:
        /*0068*/ 	.byte	0x04, 0x17
        /*006a*/ 	.short	(.L_25 - .L_24)
.L_24:
        /*006c*/ 	.word	0x00000000
        /*0070*/ 	.short	0x0007
        /*0072*/ 	.short	0x0038
        /*0074*/ 	.byte	0x00, 0xf4, 0x21, 0x00


	//----- nvinfo : EIATTR_KPARAM_INFO
	.align		4
.L_25:
        /*0078*/ 	.byte	0x04, 0x17
        /*007a*/ 	.short	(.L_27 - .L_26)
.L_26:
        /*007c*/ 	.word	0x00000000
        /*0080*/ 	.short	0x0006
        /*0082*/ 	.short	0x0030
        /*0084*/ 	.byte	0x00, 0xf4, 0x21, 0x00


	//----- nvinfo : EIATTR_KPARAM_INFO
	.align		4
.L_27:
        /*0088*/ 	.byte	0x04, 0x17
        /*008a*/ 	.short	(.L_29 - .L_28)
.L_28:
        /*008c*/ 	.word	0x00000000
        /*0090*/ 	.short	0x0005
        /*0092*/ 	.short	0x0028
        /*0094*/ 	.byte	0x00, 0xf4, 0x21, 0x00


	//----- nvinfo : EIATTR_KPARAM_INFO
	.align		4
.L_29:
        /*0098*/ 	.byte	0x04, 0x17
        /*009a*/ 	.short	(.L_31 - .L_30)
.L_30:
        /*009c*/ 	.word	0x00000000
        /*00a0*/ 	.short	0x0004
        /*00a2*/ 	.short	0x0020
        /*00a4*/ 	.byte	0x00, 0xf4, 0x21, 0x00


	//----- nvinfo : EIATTR_KPARAM_INFO
	.align		4
.L_31:
        /*00a8*/ 	.byte	0x04, 0x17
        /*00aa*/ 	.short	(.L_33 - .L_32)
.L_32:
        /*00ac*/ 	.word	0x00000000
        /*00b0*/ 	.short	0x0003
        /*00b2*/ 	.short	0x0018
        /*00b4*/ 	.byte	0x00, 0xf4, 0x21, 0x00


	//----- nvinfo : EIATTR_KPARAM_INFO
	.align		4
.L_33:
        /*00b8*/ 	.byte	0x04, 0x17
        /*00ba*/ 	.short	(.L_35 - .L_34)
.L_34:
        /*00bc*/ 	.word	0x00000000
        /*00c0*/ 	.short	0x0002
        /*00c2*/ 	.short	0x0010
        /*00c4*/ 	.byte	0x00, 0xf4, 0x21, 0x00


	//----- nvinfo : EIATTR_KPARAM_INFO
	.align		4
.L_35:
        /*00c8*/ 	.byte	0x04, 0x17
        /*00ca*/ 	.short	(.L_37 - .L_36)
.L_36:
        /*00cc*/ 	.word	0x00000000
        /*00d0*/ 	.short	0x0001
        /*00d2*/ 	.short	0x0008
        /*00d4*/ 	.byte	0x00, 0xf4, 0x21, 0x00


	//----- nvinfo : EIATTR_KPARAM_INFO
	.align		4
.L_37:
        /*00d8*/ 	.byte	0x04, 0x17
        /*00da*/ 	.short	(.L_39 - .L_38)
.L_38:
        /*00dc*/ 	.word	0x00000000
        /*00e0*/ 	.short	0x0000
        /*00e2*/ 	.short	0x0000
        /*00e4*/ 	.byte	0x00, 0xf4, 0x21, 0x00


	//----- nvinfo : EIATTR_SPARSE_MMA_MASK
	.align		4
.L_39:
        /*00e8*/ 	.byte	0x03, 0x50
        /*00ea*/ 	.short	0x0000


	//----- nvinfo : EIATTR_MAXREG_COUNT
	.align		4
        /*00ec*/ 	.byte	0x03, 0x1b
        /*00ee*/ 	.short	0x00ff


	//----- nvinfo : EIATTR_EXIT_INSTR_OFFSETS
	.align		4
        /*00f0*/ 	.byte	0x04, 0x1c
        /*00f2*/ 	.short	(.L_41 - .L_40)


	//   ....[0]....
.L_40:
        /*00f4*/ 	.word	0x00000d60


	//----- nvinfo : EIATTR_REQNTID
	.align		4
.L_41:
        /*00f8*/ 	.byte	0x04, 0x10
        /*00fa*/ 	.short	(.L_43 - .L_42)
.L_42:
        /*00fc*/ 	.word	0x00000080
        /*0100*/ 	.word	0x00000001
        /*0104*/ 	.word	0x00000001


	//----- nvinfo : EIATTR_CBANK_PARAM_SIZE
	.align		4
.L_43:
        /*0108*/ 	.byte	0x03, 0x19
        /*010a*/ 	.short	0x006c


	//----- nvinfo : EIATTR_PARAM_CBANK
	.align		4
        /*010c*/ 	.byte	0x04, 0x0a
        /*010e*/ 	.short	(.L_45 - .L_44)
	.align		4
.L_44:
        /*0110*/ 	.word	index@(.nv.constant0.triton_poi_fused__native_batch_norm_legit_no_training_add_convolution_relu_33)
        /*0114*/ 	.short	0x0210
        /*0116*/ 	.short	0x006c


	//----- nvinfo : EIATTR_SW_WAR
	.align		4
.L_45:
        /*0118*/ 	.byte	0x04, 0x36
        /*011a*/ 	.short	(.L_47 - .L_46)
.L_46:
        /*011c*/ 	.word	0x00000008
.L_47:


//--------------------- .nv.callgraph             --------------------------
	.section	.nv.callgraph,"",@"SHT_CUDA_CALLGRAPH"
	.align	4
	.sectionentsize	8
	.align		4
        /*0000*/ 	.word	0x00000000
	.align		4
        /*0004*/ 	.word	0xffffffff
	.align		4
        /*0008*/ 	.word	0x00000000
	.align		4
        /*000c*/ 	.word	0xfffffffe
	.align		4
        /*0010*/ 	.word	0x00000000
	.align		4
        /*0014*/ 	.word	0xfffffffd
	.align		4
        /*0018*/ 	.word	0x00000000
	.align		4
        /*001c*/ 	.word	0xfffffffc


//--------------------- .nv.constant4             --------------------------
	.section	.nv.constant4,"a",@progbits
	.align	8
	.align		8
.nv.constant4:
        /*0000*/ 	.dword	_$_str
	.align		8
        /*0008*/ 	.dword	_$_str_$_2


//--------------------- .text.triton_poi_fused__native_batch_norm_legit_no_training_add_convolution_relu_33 --------------------------
	.section	.text.triton_poi_fused__native_batch_norm_legit_no_training_add_convolution_relu_33,"ax",@progbits
	.align	128
        .global         triton_poi_fused__native_batch_norm_legit_no_training_add_convolution_relu_33
        .type           triton_poi_fused__native_batch_norm_legit_no_training_add_convolution_relu_33,@function
        .size           triton_poi_fused__native_batch_norm_legit_no_training_add_convolution_relu_33,(.L_x_1 - triton_poi_fused__native_batch_norm_legit_no_training_add_convolution_relu_33)
        .other          triton_poi_fused__native_batch_norm_legit_no_training_add_convolution_relu_33,@"STO_CUDA_ENTRY STV_DEFAULT"
triton_poi_fused__native_batch_norm_legit_no_training_add_convolution_relu_33:
.text.triton_poi_fused__native_batch_norm_legit_no_training_add_convolution_relu_33:
[----:B------:R-:W-:Y:S01]  /*0000*/  LDC R1, c[0x0][0x28] ;  /* 0x00000a00ff017b82 */ /* 0x000fe20000000800 */
[----:B------:R-:W1:Y:S07]  /*0010*/  S2R R0, SR_TID.X ;  /* 0x0000000000007919 */ /* 0x000e6e0000002100 */
[----:B------:R-:W2:Y:S01]  /*0020*/  LDC.64 R2, c[0x0][0x260] ;  /* 0x00009800ff027b82 */ /* 0x000ea20000000a00 */
[----:B------:R-:W-:Y:S01]  /*0030*/  ULDC.64 UR4, c[0x0][0x208] ;  /* 0x0000820000047ab9 */ /* 0x000fe20000000a00 */
[----:B------:R-:W3:Y:S06]  /*0040*/  S2R R5, SR_CTAID.X ;  /* 0x0000000000057919 */ /* 0x000eec0000002500 */
[----:B------:R-:W4:Y:S08]  /*0050*/  LDC.64 R14, c[0x0][0x240] ;  /* 0x00009000ff0e7b82 */ /* 0x000f300000000a00 */
[----:B------:R-:W5:Y:S08]  /*0060*/  LDC.64 R8, c[0x0][0x230] ;  /* 0x00008c00ff087b82 */ /* 0x000f700000000a00 */
[----:B------:R-:W2:Y:S01]  /*0070*/  LDC.64 R32, c[0x0][0x218] ;  /* 0x00008600ff207b82 */ /* 0x000ea20000000a00 */
[----:B-1----:R-:W-:-:S07]  /*0080*/  SHF.L.U32 R0, R0, 0x2, RZ ;  /* 0x0000000200007819 */ /* 0x002fce00000006ff */
[----:B------:R-:W1:Y:S01]  /*0090*/  LDC.64 R22, c[0x0][0x258] ;  /* 0x00009600ff167b82 */ /* 0x000e620000000a00 */
[----:B---3--:R-:W-:Y:S02]  /*00a0*/  SHF.R.S32.HI R4, RZ, 0x15, R5 ;  /* 0x00000015ff047819 */ /* 0x008fe40000011405 */
[----:B------:R-:W-:Y:S02]  /*00b0*/  LOP3.LUT R0, R0, 0x1fc, RZ, 0xc0, !PT ;  /* 0x000001fc00007812 */ /* 0x000fe400078ec0ff */
[----:B------:R-:W-:Y:S02]  /*00c0*/  SGXT R4, R4, 0x1 ;  /* 0x000000010404781a */ /* 0x000fe40000000200 */
[----:B------:R-:W-:-:S04]  /*00d0*/  LEA R5, R5, R0, 0xa ;  /* 0x0000000005057211 */ /* 0x000fc800078e50ff */
[----:B------:R-:W-:-:S04]  /*00e0*/  LEA.HI R4, R4, R5, RZ, 0x8 ;  /* 0x0000000504047211 */ /* 0x000fc800078f40ff */
[----:B------:R-:W-:Y:S02]  /*00f0*/  SHF.R.S32.HI R18, RZ, 0x8, R4 ;  /* 0x00000008ff127819 */ /* 0x000fe40000011404 */
[----:B------:R-:W-:Y:S02]  /*0100*/  IADD3 R4, R4, 0x200, RZ ;  /* 0x0000020004047810 */ /* 0x000fe40007ffe0ff */
[----:B------:R-:W-:Y:S02]  /*0110*/  LEA.HI R0, R18, R18, RZ, 0x7 ;  /* 0x0000001212007211 */ /* 0x000fe400078f38ff */
[----:B------:R-:W-:Y:S02]  /*0120*/  SHF.R.S32.HI R4, RZ, 0x8, R4 ;  /* 0x00000008ff047819 */ /* 0x000fe40000011404 */
[----:B------:R-:W-:Y:S02]  /*0130*/  LOP3.LUT R7, R0, 0xffffff80, RZ, 0xc0, !PT ;  /* 0xffffff8000077812 */ /* 0x000fe400078ec0ff */
[----:B------:R-:W-:-:S02]  /*0140*/  LEA.HI R0, R4, R4, RZ, 0x7 ;  /* 0x0000000404007211 */ /* 0x000fc400078f38ff */
[----:B------:R-:W-:Y:S02]  /*0150*/  IADD3 R18, R18, -R7, RZ ;  /* 0x8000000712127210 */ /* 0x000fe40007ffe0ff */
[----:B------:R-:W-:Y:S01]  /*0160*/  LOP3.LUT R29, R0, 0xffffff80, RZ, 0xc0, !PT ;  /* 0xffffff80001d7812 */ /* 0x000fe200078ec0ff */
[----:B0-2---:R-:W-:Y:S01]  /*0170*/  IMAD.WIDE R32, R5, 0x4, R32 ;  /* 0x0000000405207825 */ /* 0x005fe200078e0220 */
[----:B------:R-:W0:Y:S03]  /*0180*/  LDC.64 R6, c[0x0][0x268] ;  /* 0x00009a00ff067b82 */ /* 0x000e260000000a00 */
[----:B------:R-:W-:-:S06]  /*0190*/  IMAD.WIDE R20, R18, 0x4, R2 ;  /* 0x0000000412147825 */ /* 0x000fcc00078e0202 */
[----:B------:R-:W2:Y:S01]  /*01a0*/  LDG.E.EL R20, desc[UR4][R20.64] ;  /* 0x0000000414147981 */ /* 0x000ea2000c2e1900 */
[----:B------:R-:W-:Y:S01]  /*01b0*/  IADD3 R29, R4, -R29, RZ ;  /* 0x8000001d041d7210 */ /* 0x000fe20007ffe0ff */
[----:B----4-:R-:W-:-:S04]  /*01c0*/  IMAD.WIDE R12, R18, 0x4, R14 ;  /* 0x00000004120c7825 */ /* 0x010fc800078e020e */
[C---:B------:R-:W-:Y:S01]  /*01d0*/  IMAD.WIDE R26, R29.reuse, 0x4, R2 ;  /* 0x000000041d1a7825 */ /* 0x040fe200078e0202 */
[----:B------:R-:W3:Y:S01]  /*01e0*/  LDG.E.EL R19, desc[UR4][R12.64] ;  /* 0x000000040c137981 */ /* 0x000ee2000c2e1900 */
[----:B------:R-:W4:Y:S02]  /*01f0*/  LDC.64 R2, c[0x0][0x270] ;  /* 0x00009c00ff027b82 */ /* 0x000f240000000a00 */
[----:B------:R-:W-:Y:S02]  /*0200*/  IMAD.WIDE R14, R29, 0x4, R14 ;  /* 0x000000041d0e7825 */ /* 0x000fe400078e020e */
[----:B------:R-:W3:Y:S02]  /*0210*/  LDG.E.EL R26, desc[UR4][R26.64] ;  /* 0x000000041a1a7981 */ /* 0x000ee4000c2e1900 */
[C---:B-----5:R-:W-:Y:S02]  /*0220*/  IMAD.WIDE R10, R18.reuse, 0x4, R8 ;  /* 0x00000004120a7825 */ /* 0x060fe400078e0208 */
[----:B------:R-:W5:Y:S02]  /*0230*/  LDG.E.EL R17, desc[UR4][R14.64] ;  /* 0x000000040e117981 */ /* 0x000f64000c2e1900 */
[----:B-1----:R-:W-:-:S02]  /*0240*/  IMAD.WIDE R36, R18, 0x4, R22 ;  /* 0x0000000412247825 */ /* 0x002fc400078e0216 */
[----:B------:R-:W3:Y:S04]  /*0250*/  LDG.E.EL R16, desc[UR4][R10.64] ;  /* 0x000000040a107981 */ /* 0x000ee8000c2e1900 */
[----:B------:R-:W5:Y:S04]  /*0260*/  LDG.E.EL R4, desc[UR4][R36.64] ;  /* 0x0000000424047981 */ /* 0x000f68000c2e1900 */
[----:B------:R-:W5:Y:S01]  /*0270*/  LDG.E.128 R12, desc[UR4][R32.64] ;  /* 0x00000004200c7981 */ /* 0x000f62000c1e1d00 */
[----:B0-----:R-:W-:-:S04]  /*0280*/  IMAD.WIDE R38, R18, 0x4, R6 ;  /* 0x0000000412267825 */ /* 0x001fc800078e0206 */
[----:B----4-:R-:W-:Y:S01]  /*0290*/  IMAD.WIDE R30, R18, 0x4, R2 ;  /* 0x00000004121e7825 */ /* 0x010fe200078e0202 */
[----:B------:R0:W4:Y:S04]  /*02a0*/  LDG.E.EL R0, desc[UR4][R38.64] ;  /* 0x0000000426007981 */ /* 0x000128000c2e1900 */
[----:B------:R-:W4:Y:S01]  /*02b0*/  LDG.E.EL R21, desc[UR4][R30.64] ;  /* 0x000000041e157981 */ /* 0x000f22000c2e1900 */
[----:B------:R-:W-:-:S03]  /*02c0*/  IMAD.WIDE R34, R29, 0x4, R8 ;  /* 0x000000041d227825 */ /* 0x000fc600078e0208 */
[----:B------:R-:W4:Y:S01]  /*02d0*/  LDG.E.128 R8, desc[UR4][R32.64+0x800] ;  /* 0x0008000420087981 */ /* 0x000f22000c1e1d00 */
[C---:B------:R-:W-:Y:S01]  /*02e0*/  IMAD.WIDE R22, R29.reuse, 0x4, R22 ;  /* 0x000000041d167825 */ /* 0x040fe200078e0216 */
[----:B0-----:R-:W0:Y:S02]  /*02f0*/  LDC.64 R38, c[0x0][0x228] ;  /* 0x00008a00ff267b82 */ /* 0x001e240000000a00 */
[----:B------:R-:W4:Y:S04]  /*0300*/  LDG.E.EL R24, desc[UR4][R34.64] ;  /* 0x0000000422187981 */ /* 0x000f28000c2e1900 */
[----:B------:R-:W4:Y:S01]  /*0310*/  LDG.E.EL R22, desc[UR4][R22.64] ;  /* 0x0000000416167981 */ /* 0x000f22000c2e1900 */
[----:B------:R-:W-:-:S04]  /*0320*/  IMAD.WIDE R6, R29, 0x4, R6 ;  /* 0x000000041d067825 */ /* 0x000fc800078e0206 */
[----:B------:R-:W-:Y:S01]  /*0330*/  IMAD.WIDE R2, R29, 0x4, R2 ;  /* 0x000000041d027825 */ /* 0x000fe200078e0202 */
[----:B------:R-:W4:Y:S04]  /*0340*/  LDG.E.EL R25, desc[UR4][R6.64] ;  /* 0x0000000406197981 */ /* 0x000f28000c2e1900 */
[----:B------:R1:W4:Y:S02]  /*0350*/  LDG.E.EL R27, desc[UR4][R2.64] ;  /* 0x00000004021b7981 */ /* 0x000324000c2e1900 */
[----:B-1----:R-:W-:Y:S01]  /*0360*/  HFMA2.MMA R3, -RZ, RZ, 1.625, 0 ;  /* 0x3e800000ff037435 */ /* 0x002fe200000001ff */
[----:B--2---:R-:W-:-:S04]  /*0370*/  FADD R20, R20, 9.9999997473787516356e-06 ;  /* 0x3727c5ac14147421 */ /* 0x004fc80000000000 */
[----:B------:R-:W1:Y:S02]  /*0380*/  MUFU.SQRT R28, R20 ;  /* 0x00000014001c7308 */ /* 0x000e640000002000 */
[C---:B-1----:R-:W-:Y:S02]  /*0390*/  FSETP.GT.AND P2, PT, R28.reuse, 8.50705917302346158658e+37, PT ;  /* 0x7e8000001c00780b */ /* 0x042fe40003f44000 */
[----:B------:R-:W-:Y:S01]  /*03a0*/  FSETP.GEU.AND P3, PT, R28, 1.175494350822287508e-38, PT ;  /* 0x008000001c00780b */ /* 0x000fe20003f6e000 */
[----:B---3--:R-:W-:-:S10]  /*03b0*/  FADD R26, R26, 9.9999997473787516356e-06 ;  /* 0x3727c5ac1a1a7421 */ /* 0x008fd40000000000 */
[----:B------:R-:W-:-:S04]  /*03c0*/  @P2 FMUL R28, R28, 0.25 ;  /* 0x3e8000001c1c2820 */ /* 0x000fc80000400000 */
[----:B------:R-:W-:-:S04]  /*03d0*/  @!P3 FMUL R28, R28, 16777216 ;  /* 0x4b8000001c1cb820 */ /* 0x000fc80000400000 */
[----:B------:R-:W1:Y:S01]  /*03e0*/  MUFU.RCP R2, R28 ;  /* 0x0000001c00027308 */ /* 0x000e620000001000 */
[----:B------:R-:W-:Y:S01]  /*03f0*/  FADD R19, R19, 9.9999997473787516356e-06 ;  /* 0x3727c5ac13137421 */ /* 0x000fe20000000000 */
[----:B-----5:R-:W-:Y:S01]  /*0400*/  FADD R17, R17, 9.9999997473787516356e-06 ;  /* 0x3727c5ac11117421 */ /* 0x020fe20000000000 */
[----:B------:R-:W-:-:S05]  /*0410*/  FSEL R23, R3, 1, P2 ;  /* 0x3f80000003177808 */ /* 0x000fca0001000000 */
[----:B------:R-:W2:Y:S01]  /*0420*/  MUFU.SQRT R7, R26 ;  /* 0x0000001a00077308 */ /* 0x000ea20000002000 */
[----:B------:R-:W-:Y:S01]  /*0430*/  FADD R14, R14, R16 ;  /* 0x000000100e0e7221 */ /* 0x000fe20000000000 */
[----:B------:R-:W-:-:S03]  /*0440*/  @!P3 FMUL R23, R23, 16777216 ;  /* 0x4b8000001717b820 */ /* 0x000fc60000400000 */
[----:B------:R-:W-:-:S03]  /*0450*/  FADD R37, -R4, R14 ;  /* 0x0000000e04257221 */ /* 0x000fc60000000100 */
[----:B------:R-:W3:Y:S01]  /*0460*/  MUFU.SQRT R19, R19 ;  /* 0x0000001300137308 */ /* 0x000ee20000002000 */
[----:B-1----:R-:W-:Y:S01]  /*0470*/  FMUL R2, R2, R23 ;  /* 0x0000001702027220 */ /* 0x002fe20000400000 */
[----:B------:R-:W-:-:S06]  /*0480*/  FADD R13, R13, R16 ;  /* 0x000000100d0d7221 */ /* 0x000fcc0000000000 */
[----:B------:R-:W1:Y:S01]  /*0490*/  MUFU.SQRT R17, R17 ;  /* 0x0000001100117308 */ /* 0x000e620000002000 */
[----:B------:R-:W-:Y:S01]  /*04a0*/  FMUL R28, R2, R37 ;  /* 0x00000025021c7220 */ /* 0x000fe20000400000 */
[C---:B--2---:R-:W-:Y:S01]  /*04b0*/  FSETP.GT.AND P3, PT, R7.reuse, 8.50705917302346158658e+37, PT ;  /* 0x7e8000000700780b */ /* 0x044fe20003f64000 */
[----:B------:R-:W2:Y:S01]  /*04c0*/  LDC.64 R36, c[0x0][0x238] ;  /* 0x00008e00ff247b82 */ /* 0x000ea20000000a00 */
[----:B------:R-:W-:Y:S01]  /*04d0*/  FADD R35, -R4, R13 ;  /* 0x0000000d04237221 */ /* 0x000fe20000000100 */
[----:B------:R-:W-:Y:S01]  /*04e0*/  FSETP.GEU.AND P5, PT, R7, 1.175494350822287508e-38, PT ;  /* 0x008000000700780b */ /* 0x000fe20003fae000 */
[--C-:B------:R-:W-:Y:S01]  /*04f0*/  FADD R12, R12, R16.reuse ;  /* 0x000000100c0c7221 */ /* 0x100fe20000000000 */
[----:B------:R-:W-:Y:S01]  /*0500*/  FADD R15, R15, R16 ;  /* 0x000000100f0f7221 */ /* 0x000fe20000000000 */
[----:B------:R-:W-:Y:S01]  /*0510*/  FMUL R16, R2, R35 ;  /* 0x0000002302107220 */ /* 0x000fe20000400000 */
[----:B---3--:R-:W-:Y:S02]  /*0520*/  FSETP.GT.AND P1, PT, R19, 8.50705917302346158658e+37, PT ;  /* 0x7e8000001300780b */ /* 0x008fe40003f24000 */
[----:B------:R-:W3:Y:S01]  /*0530*/  LDC.64 R34, c[0x0][0x248] ;  /* 0x00009200ff227b82 */ /* 0x000ee20000000a00 */
[----:B-1----:R-:W-:Y:S01]  /*0540*/  FSETP.GT.AND P2, PT, R17, 8.50705917302346158658e+37, PT ;  /* 0x7e8000001100780b */ /* 0x002fe20003f44000 */
[----:B------:R-:W-:Y:S01]  /*0550*/  FADD R31, -R4, R12 ;  /* 0x0000000c041f7221 */ /* 0x000fe20000000100 */
[----:B------:R-:W-:-:S02]  /*0560*/  FSETP.GEU.AND P0, PT, R19, 1.175494350822287508e-38, PT ;  /* 0x008000001300780b */ /* 0x000fc40003f0e000 */
[----:B------:R-:W-:Y:S01]  /*0570*/  FSETP.GEU.AND P4, PT, R17, 1.175494350822287508e-38, PT ;  /* 0x008000001100780b */ /* 0x000fe20003f8e000 */
[----:B------:R-:W-:Y:S01]  /*0580*/  @P3 FMUL R7, R7, 0.25 ;  /* 0x3e80000007073820 */ /* 0x000fe20000400000 */
[----:B------:R-:W-:Y:S01]  /*0590*/  FADD R23, -R4, R15 ;  /* 0x0000000f04177221 */ /* 0x000fe20000000100 */
[----:B------:R-:W-:Y:S01]  /*05a0*/  FMUL R6, R2, R31 ;  /* 0x0000001f02067220 */ /* 0x000fe20000400000 */
[----:B0-----:R-:W-:-:S04]  /*05b0*/  IMAD.WIDE R30, R18, 0x4, R38 ;  /* 0x00000004121e7825 */ /* 0x001fc800078e0226 */
[----:B------:R-:W-:Y:S01]  /*05c0*/  @!P5 FMUL R7, R7, 16777216 ;  /* 0x4b8000000707d820 */ /* 0x000fe20000400000 */
[----:B------:R-:W-:Y:S01]  /*05d0*/  @P1 FMUL R19, R19, 0.25 ;  /* 0x3e80000013131820 */ /* 0x000fe20000400000 */
[----:B------:R-:W-:-:S04]  /*05e0*/  IMAD.WIDE R38, R29, 0x4, R38 ;  /* 0x000000041d267825 */ /* 0x000fc800078e0226 */
[----:B------:R-:W-:Y:S01]  /*05f0*/  @P2 FMUL R17, R17, 0.25 ;  /* 0x3e80000011112820 */ /* 0x000fe20000400000 */
[----:B------:R-:W-:Y:S01]  /*0600*/  FMUL R20, R2, R23 ;  /* 0x0000001702147220 */ /* 0x000fe20000400000 */
[--C-:B----4-:R-:W-:Y:S01]  /*0610*/  FADD R8, R8, R24.reuse ;  /* 0x0000001808087221 */ /* 0x110fe20000000000 */
[----:B------:R0:W1:Y:S01]  /*0620*/  MUFU.RCP R23, R7 ;  /* 0x0000000700177308 */ /* 0x0000620000001000 */
[----:B------:R-:W-:Y:S01]  /*0630*/  @!P0 FMUL R19, R19, 16777216 ;  /* 0x4b80000013138820 */ /* 0x000fe20000400000 */
[----:B------:R-:W-:Y:S01]  /*0640*/  @!P4 FMUL R17, R17, 16777216 ;  /* 0x4b8000001111c820 */ /* 0x000fe20000400000 */
[C-C-:B------:R-:W-:Y:S01]  /*0650*/  FFMA R2, R0.reuse, R6, R21.reuse ;  /* 0x0000000600027223 */ /* 0x140fe20000000015 */
[----:B------:R-:W-:Y:S01]  /*0660*/  FFMA R6, R0, R16, R21 ;  /* 0x0000001000067223 */ /* 0x000fe20000000015 */
[----:B------:R-:W-:Y:S01]  /*0670*/  FSEL R16, R3, 1, P3 ;  /* 0x3f80000003107808 */ /* 0x000fe20001800000 */
[--C-:B------:R-:W-:Y:S01]  /*0680*/  FADD R9, R9, R24.reuse ;  /* 0x0000001809097221 */ /* 0x100fe20000000000 */
[--C-:B------:R-:W-:Y:S01]  /*0690*/  FADD R10, R10, R24.reuse ;  /* 0x000000180a0a7221 */ /* 0x100fe20000000000 */
[----:B------:R-:W-:Y:S01]  /*06a0*/  FADD R11, R11, R24 ;  /* 0x000000180b0b7221 */ /* 0x000fe20000000000 */
[----:B0-----:R2:W4:Y:S01]  /*06b0*/  LDG.E.EL R7, desc[UR4][R38.64] ;  /* 0x0000000426077981 */ /* 0x001522000c2e1900 */
[----:B------:R0:W-:Y:S01]  /*06c0*/  MUFU.RCP R26, R19 ;  /* 0x00000013001a7308 */ /* 0x0001e20000001000 */
[----:B------:R-:W-:-:S02]  /*06d0*/  @!P5 FMUL R16, R16, 16777216 ;  /* 0x4b8000001010d820 */ /* 0x000fc40000400000 */
[----:B------:R-:W5:Y:S01]  /*06e0*/  LDG.E.EL R31, desc[UR4][R30.64] ;  /* 0x000000041e1f7981 */ /* 0x000f62000c2e1900 */
[----:B--2---:R-:W-:-:S04]  /*06f0*/  IMAD.WIDE R38, R18, 0x4, R36 ;  /* 0x0000000412267825 */ /* 0x004fc800078e0224 */
[----:B------:R2:W3:Y:S01]  /*0700*/  MUFU.RCP R4, R17 ;  /* 0x0000001100047308 */ /* 0x0004e20000001000 */
[----:B------:R-:W-:Y:S01]  /*0710*/  IMAD.WIDE R36, R29, 0x4, R36 ;  /* 0x000000041d247825 */ /* 0x000fe200078e0224 */
[----:B0-----:R-:W-:-:S03]  /*0720*/  FSEL R19, R3, 1, P1 ;  /* 0x3f80000003137808 */ /* 0x001fc60000800000 */
[----:B------:R-:W-:Y:S01]  /*0730*/  FFMA R20, R0, R20, R21 ;  /* 0x0000001400147223 */ /* 0x000fe20000000015 */
[----:B-1----:R-:W-:Y:S01]  /*0740*/  FMUL R23, R23, R16 ;  /* 0x0000001017177220 */ /* 0x002fe20000400000 */
[----:B------:R-:W4:Y:S01]  /*0750*/  LDG.E.EL R30, desc[UR4][R38.64] ;  /* 0x00000004261e7981 */ /* 0x000f22000c2e1900 */
[----:B--2---:R-:W-:-:S03]  /*0760*/  FSEL R17, R3, 1, P2 ;  /* 0x3f80000003117808 */ /* 0x004fc60001000000 */
[----:B------:R3:W2:Y:S01]  /*0770*/  LDG.E.EL R3, desc[UR4][R36.64] ;  /* 0x0000000424037981 */ /* 0x0006a2000c2e1900 */
[----:B------:R-:W-:Y:S01]  /*0780*/  FFMA R21, R0, R28, R21 ;  /* 0x0000001c00157223 */ /* 0x000fe20000000015 */
[C---:B------:R-:W-:Y:S01]  /*0790*/  FADD R24, -R22.reuse, R8 ;  /* 0x0000000816187221 */ /* 0x040fe20000000100 */
[----:B------:R-:W-:Y:S01]  /*07a0*/  FADD R40, -R22, R10 ;  /* 0x0000000a16287221 */ /* 0x000fe20000000100 */
[----:B---3--:R-:W-:-:S04]  /*07b0*/  IMAD.WIDE R36, R18, 0x4, R34 ;  /* 0x0000000412247825 */ /* 0x008fc800078e0222 */
[----:B------:R-:W-:Y:S01]  /*07c0*/  FADD R38, -R22, R9 ;  /* 0x0000000916267221 */ /* 0x000fe20000000100 */
[----:B------:R-:W-:Y:S01]  /*07d0*/  @!P4 FMUL R17, R17, 16777216 ;  /* 0x4b8000001111c820 */ /* 0x000fe20000400000 */
[----:B------:R0:W3:Y:S02]  /*07e0*/  LDG.E.EL R28, desc[UR4][R36.64] ;  /* 0x00000004241c7981 */ /* 0x0000e4000c2e1900 */
[C---:B------:R-:W-:Y:S01]  /*07f0*/  FMUL R38, R23.reuse, R38 ;  /* 0x0000002617267220 */ /* 0x040fe20000400000 */
[----:B------:R-:W-:Y:S02]  /*0800*/  FMUL R0, R4, R17 ;  /* 0x0000001104007220 */ /* 0x000fe40000400000 */
[----:B------:R-:W1:Y:S01]  /*0810*/  LDC.64 R16, c[0x0][0x250] ;  /* 0x00009400ff107b82 */ /* 0x000e620000000a00 */
[----:B0-----:R-:W-:Y:S01]  /*0820*/  FADD R36, -R22, R11 ;  /* 0x0000000b16247221 */ /* 0x001fe20000000100 */
[C---:B------:R-:W-:Y:S01]  /*0830*/  FMUL R22, R23.reuse, R24 ;  /* 0x0000001817167220 */ /* 0x040fe20000400000 */
[----:B------:R-:W-:-:S02]  /*0840*/  FMUL R24, R23, R40 ;  /* 0x0000002817187220 */ /* 0x000fc40000400000 */
[----:B------:R-:W-:Y:S01]  /*0850*/  FMUL R36, R23, R36 ;  /* 0x0000002417247220 */ /* 0x000fe20000400000 */
[C-C-:B------:R-:W-:Y:S01]  /*0860*/  FFMA R22, R25.reuse, R22, R27.reuse ;  /* 0x0000001619167223 */ /* 0x140fe2000000001b */
[C-C-:B------:R-:W-:Y:S01]  /*0870*/  FFMA R23, R25.reuse, R38, R27.reuse ;  /* 0x0000002619177223 */ /* 0x140fe2000000001b */
[C-C-:B------:R-:W-:Y:S01]  /*0880*/  FFMA R24, R25.reuse, R24, R27.reuse ;  /* 0x0000001819187223 */ /* 0x140fe2000000001b */
[----:B------:R-:W-:Y:S02]  /*0890*/  FFMA R25, R25, R36, R27 ;  /* 0x0000002419197223 */ /* 0x000fe4000000001b */
[----:B------:R-:W0:Y:S01]  /*08a0*/  LDC.64 R36, c[0x0][0x210] ;  /* 0x00008400ff247b82 */ /* 0x000e220000000a00 */
[----:B------:R-:W-:-:S04]  /*08b0*/  @!P0 FMUL R19, R19, 16777216 ;  /* 0x4b80000013138820 */ /* 0x000fc80000400000 */
[----:B------:R-:W-:Y:S01]  /*08c0*/  FMUL R26, R26, R19 ;  /* 0x000000131a1a7220 */ /* 0x000fe20000400000 */
[----:B-1----:R-:W-:-:S04]  /*08d0*/  IMAD.WIDE R18, R18, 0x4, R16 ;  /* 0x0000000412127825 */ /* 0x002fc800078e0210 */
[----:B------:R-:W-:-:S04]  /*08e0*/  IMAD.WIDE R16, R29, 0x4, R16 ;  /* 0x000000041d107825 */ /* 0x000fc800078e0210 */
[----:B------:R-:W-:Y:S01]  /*08f0*/  IMAD.WIDE R34, R29, 0x4, R34 ;  /* 0x000000041d227825 */ /* 0x000fe200078e0222 */
[----:B------:R5:W2:Y:S04]  /*0900*/  LDG.E.EL R27, desc[UR4][R16.64] ;  /* 0x00000004101b7981 */ /* 0x000aa8000c2e1900 */
[----:B------:R1:W3:Y:S01]  /*0910*/  LDG.E.EL R29, desc[UR4][R18.64] ;  /* 0x00000004121d7981 */ /* 0x0002e2000c2e1900 */
[----:B0-----:R-:W-:-:S03]  /*0920*/  IMAD.WIDE R36, R5, 0x4, R36 ;  /* 0x0000000405247825 */ /* 0x001fc600078e0224 */
[----:B------:R0:W2:Y:S04]  /*0930*/  LDG.E.EL R4, desc[UR4][R34.64] ;  /* 0x0000000422047981 */ /* 0x0000a8000c2e1900 */
[----:B------:R-:W5:Y:S02]  /*0940*/  LDG.E.128 R16, desc[UR4][R36.64] ;  /* 0x0000000424107981 */ /* 0x000f64000c1e1d00 */
[--C-:B-----5:R-:W-:Y:S01]  /*0950*/  FADD R16, R16, R31.reuse ;  /* 0x0000001f10107221 */ /* 0x120fe20000000000 */
[--C-:B------:R-:W-:Y:S01]  /*0960*/  FADD R17, R17, R31.reuse ;  /* 0x0000001f11117221 */ /* 0x100fe20000000000 */
[--C-:B-1----:R-:W-:Y:S01]  /*0970*/  FADD R18, R18, R31.reuse ;  /* 0x0000001f12127221 */ /* 0x102fe20000000000 */
[----:B------:R-:W-:Y:S01]  /*0980*/  FADD R19, R19, R31 ;  /* 0x0000001f13137221 */ /* 0x000fe20000000000 */
[C---:B----4-:R-:W-:Y:S01]  /*0990*/  FADD R31, -R30.reuse, R16 ;  /* 0x000000101e1f7221 */ /* 0x050fe20000000100 */
[C---:B0-----:R-:W-:Y:S01]  /*09a0*/  FADD R34, -R30.reuse, R17 ;  /* 0x000000111e227221 */ /* 0x041fe20000000100 */
[C---:B------:R-:W-:Y:S01]  /*09b0*/  FADD R39, -R30.reuse, R18 ;  /* 0x000000121e277221 */ /* 0x040fe20000000100 */
[----:B------:R-:W-:Y:S01]  /*09c0*/  FADD R35, -R30, R19 ;  /* 0x000000131e237221 */ /* 0x000fe20000000100 */
[----:B------:R0:W-:Y:S04]  /*09d0*/  STG.E.128 desc[UR4][R36.64], R16 ;  /* 0x0000001024007986 */ /* 0x0001e8000c101d04 */
[----:B0-----:R-:W4:Y:S01]  /*09e0*/  LDG.E.128 R16, desc[UR4][R36.64+0x800] ;  /* 0x0008000424107981 */ /* 0x001f22000c1e1d00 */
[C---:B------:R-:W-:Y:S01]  /*09f0*/  FMUL R35, R26.reuse, R35 ;  /* 0x000000231a237220 */ /* 0x040fe20000400000 */
[C---:B------:R-:W-:Y:S01]  /*0a00*/  FMUL R30, R26.reuse, R39 ;  /* 0x000000271a1e7220 */ /* 0x040fe20000400000 */
[----:B------:R-:W-:-:S02]  /*0a10*/  FMUL R31, R26, R31 ;  /* 0x0000001f1a1f7220 */ /* 0x000fc40000400000 */
[--C-:B---3--:R-:W-:Y:S01]  /*0a20*/  FFMA R35, R28, R35, R29.reuse ;  /* 0x000000231c237223 */ /* 0x108fe2000000001d */
[----:B------:R-:W-:Y:S01]  /*0a30*/  FMUL R34, R26, R34 ;  /* 0x000000221a227220 */ /* 0x000fe20000400000 */
[C-C-:B------:R-:W-:Y:S01]  /*0a40*/  FFMA R30, R28.reuse, R30, R29.reuse ;  /* 0x0000001e1c1e7223 */ /* 0x140fe2000000001d */
[C-C-:B------:R-:W-:Y:S02]  /*0a50*/  FFMA R31, R28.reuse, R31, R29.reuse ;  /* 0x0000001f1c1f7223 */ /* 0x140fe4000000001d */
[----:B------:R-:W-:Y:S01]  /*0a60*/  FSETP.GEU.AND P5, PT, R35, -R20, PT ;  /* 0x800000142300720b */ /* 0x000fe20003fae000 */
[----:B------:R-:W-:Y:S01]  /*0a70*/  FFMA R34, R28, R34, R29 ;  /* 0x000000221c227223 */ /* 0x000fe2000000001d */
[----:B------:R-:W-:Y:S01]  /*0a80*/  FADD R20, R20, R35 ;  /* 0x0000002314147221 */ /* 0x000fe20000000000 */
[----:B------:R-:W-:Y:S01]  /*0a90*/  FSETP.GEU.AND P6, PT, R30, -R21, PT ;  /* 0x800000151e00720b */ /* 0x000fe20003fce000 */
[----:B------:R-:W-:Y:S02]  /*0aa0*/  FADD R21, R21, R30 ;  /* 0x0000001e15157221 */ /* 0x000fe40000000000 */
[----:B------:R-:W-:Y:S01]  /*0ab0*/  FSETP.GEU.AND P3, PT, R34, -R6, PT ;  /* 0x800000062200720b */ /* 0x000fe20003f6e000 */
[----:B------:R-:W-:-:S02]  /*0ac0*/  FADD R34, R6, R34 ;  /* 0x0000002206227221 */ /* 0x000fc40000000000 */
[----:B------:R-:W-:Y:S02]  /*0ad0*/  FSEL R6, R21, RZ, P6 ;  /* 0x000000ff15067208 */ /* 0x000fe40003000000 */
[----:B------:R-:W-:Y:S01]  /*0ae0*/  FSETP.GEU.AND P4, PT, R31, -R2, PT ;  /* 0x800000021f00720b */ /* 0x000fe20003f8e000 */
[--C-:B----4-:R-:W-:Y:S01]  /*0af0*/  FADD R16, R16, R7.reuse ;  /* 0x0000000710107221 */ /* 0x110fe20000000000 */
[--C-:B------:R-:W-:Y:S01]  /*0b00*/  FADD R17, R17, R7.reuse ;  /* 0x0000000711117221 */ /* 0x100fe20000000000 */
[--C-:B------:R-:W-:Y:S01]  /*0b10*/  FADD R18, R18, R7.reuse ;  /* 0x0000000712127221 */ /* 0x100fe20000000000 */
[----:B------:R-:W-:Y:S01]  /*0b20*/  FADD R19, R19, R7 ;  /* 0x0000000713137221 */ /* 0x000fe20000000000 */
[C---:B--2---:R-:W-:Y:S01]  /*0b30*/  FADD R7, -R3.reuse, R16 ;  /* 0x0000001003077221 */ /* 0x044fe20000000100 */
[C---:B------:R-:W-:Y:S01]  /*0b40*/  FADD R29, -R3.reuse, R17 ;  /* 0x00000011031d7221 */ /* 0x040fe20000000100 */
[C---:B------:R-:W-:Y:S01]  /*0b50*/  FADD R35, -R3.reuse, R18 ;  /* 0x0000001203237221 */ /* 0x040fe20000000100 */
[----:B------:R-:W-:Y:S01]  /*0b60*/  FADD R3, -R3, R19 ;  /* 0x0000001303037221 */ /* 0x000fe20000000100 */
[C---:B------:R-:W-:Y:S01]  /*0b70*/  FMUL R7, R0.reuse, R7 ;  /* 0x0000000700077220 */ /* 0x040fe20000400000 */
[C---:B------:R-:W-:Y:S01]  /*0b80*/  FMUL R26, R0.reuse, R29 ;  /* 0x0000001d001a7220 */ /* 0x040fe20000400000 */
[C---:B------:R-:W-:Y:S01]  /*0b90*/  FMUL R28, R0.reuse, R35 ;  /* 0x00000023001c7220 */ /* 0x040fe20000400000 */
[----:B------:R-:W-:Y:S01]  /*0ba0*/  FMUL R30, R0, R3 ;  /* 0x00000003001e7220 */ /* 0x000fe20000400000 */
[C-C-:B------:R-:W-:Y:S01]  /*0bb0*/  FFMA R7, R4.reuse, R7, R27.reuse ;  /* 0x0000000704077223 */ /* 0x140fe2000000001b */
[C-C-:B------:R-:W-:Y:S01]  /*0bc0*/  FFMA R0, R4.reuse, R26, R27.reuse ;  /* 0x0000001a04007223 */ /* 0x140fe2000000001b */
[C-C-:B------:R-:W-:Y:S01]  /*0bd0*/  FFMA R3, R4.reuse, R28, R27.reuse ;  /* 0x0000001c04037223 */ /* 0x140fe2000000001b */
[----:B------:R-:W-:-:S02]  /*0be0*/  FFMA R30, R4, R30, R27 ;  /* 0x0000001e041e7223 */ /* 0x000fc4000000001b */
[----:B------:R-:W0:Y:S01]  /*0bf0*/  LDC.64 R26, c[0x0][0x220] ;  /* 0x00008800ff1a7b82 */ /* 0x000e220000000a00 */
[----:B------:R-:W-:Y:S01]  /*0c00*/  FSETP.GEU.AND P1, PT, R7, -R22, PT ;  /* 0x800000160700720b */ /* 0x000fe20003f2e000 */
[----:B------:R-:W-:Y:S01]  /*0c10*/  FADD R22, R22, R7 ;  /* 0x0000000716167221 */ /* 0x000fe20000000000 */
[----:B------:R-:W-:Y:S01]  /*0c20*/  FSETP.GEU.AND P2, PT, R30, -R25, PT ;  /* 0x800000191e00720b */ /* 0x000fe20003f4e000 */
[----:B------:R-:W-:Y:S01]  /*0c30*/  FADD R4, R2, R31 ;  /* 0x0000001f02047221 */ /* 0x000fe20000000000 */
[----:B------:R-:W-:Y:S01]  /*0c40*/  FSETP.GEU.AND P0, PT, R0, -R23, PT ;  /* 0x800000170000720b */ /* 0x000fe20003f0e000 */
[----:B------:R-:W-:Y:S01]  /*0c50*/  FADD R25, R25, R30 ;  /* 0x0000001e19197221 */ /* 0x000fe20000000000 */
[----:B------:R-:W-:Y:S01]  /*0c60*/  FSETP.GEU.AND P6, PT, R3, -R24, PT ;  /* 0x800000180300720b */ /* 0x000fe20003fce000 */
[----:B------:R-:W-:Y:S01]  /*0c70*/  FADD R0, R23, R0 ;  /* 0x0000000017007221 */ /* 0x000fe20000000000 */
[----:B------:R-:W-:Y:S01]  /*0c80*/  FADD R3, R24, R3 ;  /* 0x0000000318037221 */ /* 0x000fe20000000000 */
[----:B------:R-:W-:-:S02]  /*0c90*/  FSEL R7, R20, RZ, P5 ;  /* 0x000000ff14077208 */ /* 0x000fc40002800000 */
[----:B------:R-:W-:Y:S02]  /*0ca0*/  FSEL R20, R22, RZ, P1 ;  /* 0x000000ff16147208 */ /* 0x000fe40000800000 */
[----:B------:R-:W-:Y:S02]  /*0cb0*/  FSEL R4, R4, RZ, P4 ;  /* 0x000000ff04047208 */ /* 0x000fe40002000000 */
[----:B------:R-:W-:Y:S02]  /*0cc0*/  FSEL R23, R25, RZ, P2 ;  /* 0x000000ff19177208 */ /* 0x000fe40001000000 */
[----:B------:R-:W-:Y:S02]  /*0cd0*/  FSEL R21, R0, RZ, P0 ;  /* 0x000000ff00157208 */ /* 0x000fe40000000000 */
[----:B------:R-:W-:Y:S01]  /*0ce0*/  FSEL R22, R3, RZ, P6 ;  /* 0x000000ff03167208 */ /* 0x000fe20003000000 */
[----:B0-----:R-:W-:Y:S01]  /*0cf0*/  IMAD.WIDE R26, R5, 0x4, R26 ;  /* 0x00000004051a7825 */ /* 0x001fe200078e021a */
[----:B------:R-:W-:Y:S01]  /*0d00*/  FSEL R5, R34, RZ, P3 ;  /* 0x000000ff22057208 */ /* 0x000fe20001800000 */
[----:B------:R-:W-:Y:S04]  /*0d10*/  STG.E.128 desc[UR4][R36.64+0x800], R16 ;  /* 0x0008001024007986 */ /* 0x000fe8000c101d04 */
[----:B------:R-:W-:Y:S04]  /*0d20*/  STG.E.128 desc[UR4][R32.64], R12 ;  /* 0x0000000c20007986 */ /* 0x000fe8000c101d04 */
[----:B------:R-:W-:Y:S04]  /*0d30*/  STG.E.128 desc[UR4][R32.64+0x800], R8 ;  /* 0x0008000820007986 */ /* 0x000fe8000c101d04 */
[----:B------:R-:W-:Y:S04]  /*0d40*/  STG.E.128 desc[UR4][R26.64], R4 ;  /* 0x000000041a007986 */ /* 0x000fe8000c101d04 */
[----:B------:R-:W-:Y:S01]  /*0d50*/  STG.E.128 desc[UR4][R26.64+0x800], R20 ;  /* 0x000800141a007986 */ /* 0x000fe2000c101d04 */
[----:B------:R-:W-:Y:S05]  /*0d60*/  EXIT ;  /* 0x000000000000794d */ /* 0x000fea0003800000 */
.L_x_0:
[----:B------:R-:W-:-:S00]  /*0d70*/  BRA `(.L_x_0) ;  /* 0xfffffffc00fc7947 */ /* 0x000fc0000383ffff */
[----:B------:R-:W-:-:S00]  /*0d80*/  NOP ;  /* 0x0000000000007918 */ /* 0x000fc00000000000 */
[----:B------:R-:W-:-:S00]  /*0d90*/  NOP ;  /* 0x0000000000007918 */ /* 0x000fc00000000000 */
[----:B------:R-:W-:-:S00]  /*0da0*/  NOP ;  /* 0x0000000000007918 */ /* 0x000fc00000000000 */
[----:B------:R-:W-:-:S00]  /*0db0*/  NOP ;  /* 0x0000000000007918 */ /* 0x000fc00000000000 */
[----:B------:R-:W-:-:S00]  /*0dc0*/  NOP ;  /* 0x0000000000007918 */ /* 0x000fc00000000000 */
[----:B------:R-:W-:-:S00]  /*0dd0*/  NOP ;  /* 0x0000000000007918 */ /* 0x000fc00000000000 */
[----:B------:R-:W-:-:S00]  /*0de0*/  NOP ;  /* 0x0000000000007918 */ /* 0x000fc00000000000 */
[----:B------:R-:W-:-:S00]  /*0df0*/  NOP ;  /* 0x0000000000007918 */ /* 0x000fc00000000000 */
.L_x_1:


//--------------------- .nv.global.init           --------------------------
	.section	.nv.global.init,"aw",@progbits
.nv.global.init:
	.type		_$_str,@object
	.size		_$_str,(_$_str_$_2 - _$_str)
_$_str:
        /*0000*/ 	.byte	0x5f, 0x5f, 0x43, 0x55, 0x44, 0x41, 0x5f, 0x46, 0x54, 0x5a, 0x00
	.type		_$_str_$_2,@object
	.size		_$_str_$_2,(.L_1 - _$_str_$_2)
_$_str_$_2:
        /*000b*/ 	.byte	0x5f, 0x5f, 0x43, 0x55, 0x44, 0x41, 0x5f, 0x50, 0x52, 0x45, 0x43, 0x5f, 0x53, 0x51, 0x52, 0x54
        /*001b*/ 	.byte	0x00
.L_1:


//--------------------- .nv.constant0.triton_poi_fused__native_batch_norm_legit_no_training_add_convolution_relu_33 --------------------------
	.section	.nv.constant0.triton_poi_fused__native_batch_norm_legit_no_training_add_convolution_relu_33,"a",@progbits
	.sectionflags	@""
	.align	4
.nv.constant0.triton_poi_fused__native_batch_norm_legit_no_training_add_convolution_relu_33:
	.zero		636
